//
// Generated by NVIDIA NVVM Compiler
//
// Compiler Build ID: CL-36424714
// Cuda compilation tools, release 13.0, V13.0.88
// Based on NVVM 20.0.0
//

.version 9.0
.target sm_100
.address_size 64

	// .globl	_Z15frequencyFilterP6float2iiff

.visible .entry _Z15frequencyFilterP6float2iiff(
	.param .u64 .ptr .align 1 _Z15frequencyFilterP6float2iiff_param_0,
	.param .u32 _Z15frequencyFilterP6float2iiff_param_1,
	.param .u32 _Z15frequencyFilterP6float2iiff_param_2,
	.param .f32 _Z15frequencyFilterP6float2iiff_param_3,
	.param .f32 _Z15frequencyFilterP6float2iiff_param_4
)
{
	.reg .pred 	%p<3>;
	.reg .b32 	%r<8>;
	.reg .b32 	%f<10>;
	.reg .b64 	%rd<5>;

	ld.param.u64 	%rd2, [_Z15frequencyFilterP6float2iiff_param_0];
	ld.param.u32 	%r2, [_Z15frequencyFilterP6float2iiff_param_1];
	ld.param.u32 	%r3, [_Z15frequencyFilterP6float2iiff_param_2];
	ld.param.f32 	%f3, [_Z15frequencyFilterP6float2iiff_param_3];
	ld.param.f32 	%f4, [_Z15frequencyFilterP6float2iiff_param_4];
	mov.u32 	%r4, %ctaid.x;
	mov.u32 	%r5, %ntid.x;
	mov.u32 	%r6, %tid.x;
	mad.lo.s32 	%r1, %r4, %r5, %r6;
	mul.lo.s32 	%r7, %r3, %r2;
	setp.ge.s32 	%p1, %r1, %r7;
	@%p1 bra 	$L__BB0_3;
	cvta.to.global.u64 	%rd3, %rd2;
	mul.wide.s32 	%rd4, %r1, 8;
	add.s64 	%rd1, %rd3, %rd4;
	ld.global.v2.f32 	{%f1, %f2}, [%rd1];
	mul.f32 	%f5, %f2, %f2;
	fma.rn.f32 	%f6, %f1, %f1, %f5;
	sqrt.rn.f32 	%f7, %f6;
	setp.geu.f32 	%p2, %f7, %f3;
	@%p2 bra 	$L__BB0_3;
	mul.f32 	%f8, %f4, %f1;
	mul.f32 	%f9, %f4, %f2;
	st.global.v2.f32 	[%rd1], {%f8, %f9};
$L__BB0_3:
	ret;

}
	// .globl	_Z11scaleOutputP6float2if
.visible .entry _Z11scaleOutputP6float2if(
	.param .u64 .ptr .align 1 _Z11scaleOutputP6float2if_param_0,
	.param .u32 _Z11scaleOutputP6float2if_param_1,
	.param .f32 _Z11scaleOutputP6float2if_param_2
)
{
	.reg .pred 	%p<2>;
	.reg .b32 	%r<6>;
	.reg .b32 	%f<6>;
	.reg .b64 	%rd<5>;

	ld.param.u64 	%rd1, [_Z11scaleOutputP6float2if_param_0];
	ld.param.u32 	%r2, [_Z11scaleOutputP6float2if_param_1];
	ld.param.f32 	%f1, [_Z11scaleOutputP6float2if_param_2];
	mov.u32 	%r3, %ctaid.x;
	mov.u32 	%r4, %ntid.x;
	mov.u32 	%r5, %tid.x;
	mad.lo.s32 	%r1, %r3, %r4, %r5;
	setp.ge.s32 	%p1, %r1, %r2;
	@%p1 bra 	$L__BB1_2;
	cvta.to.global.u64 	%rd2, %rd1;
	mul.wide.s32 	%rd3, %r1, 8;
	add.s64 	%rd4, %rd2, %rd3;
	ld.global.v2.f32 	{%f2, %f3}, [%rd4];
	mul.f32 	%f4, %f1, %f2;
	mul.f32 	%f5, %f1, %f3;
	st.global.v2.f32 	[%rd4], {%f4, %f5};
$L__BB1_2:
	ret;

}


// ===== COMPILED SASS (sm_100) =====

	.target	sm_100

	.elftype	@"ET_EXEC"


//--------------------- .note.nv.tkinfo           --------------------------
	.section	.note.nv.tkinfo,"",@"SHT_NOTE"
	.sectionflags	@"SHF_NOTE_NV_TKINFO"
	.tkinfo
        /*0018*/ 	.word	0x00000002
        /*0030*/ 	.string	""
        /*0030*/ 	.string	"ptxas"
        /*0030*/ 	.string	"Cuda compilation tools, release 13.0, V13.0.88"
        /*0030*/ 	.string	"Build cuda_13.0.r13.0/compiler.36424714_0"
        /*0030*/ 	.string	"-arch sm_100 -m 64 "



//--------------------- .note.nv.cuinfo           --------------------------
	.section	.note.nv.cuinfo,"",@"SHT_NOTE"
	.sectionflags	@"SHF_NOTE_NV_CUINFO"
        /*0018*/ 	.short	0x0002
        /*001a*/ 	.short	0x0064
        /*001c*/ 	.short	0x0082
	.zero		2


//--------------------- .nv.info                  --------------------------
	.section	.nv.info,"",@"SHT_CUDA_INFO"
	.align	4


	//----- nvinfo : EIATTR_REGCOUNT
	.align		4
        /*0000*/ 	.byte	0x04, 0x2f
        /*0002*/ 	.short	(.L_1 - .L_0)
	.align		4
.L_0:
        /*0004*/ 	.word	index@(_Z15frequencyFilterP6float2iiff)
        /*0008*/ 	.word	0x0000000e


	//----- nvinfo : EIATTR_FRAME_SIZE
	.align		4
.L_1:
        /*000c*/ 	.byte	0x04, 0x11
        /*000e*/ 	.short	(.L_3 - .L_2)
	.align		4
.L_2:
        /*0010*/ 	.word	index@($__internal_0_$__cuda_sm20_sqrt_rn_f32_slowpath)
        /*0014*/ 	.word	0x00000000


	//----- nvinfo : EIATTR_FRAME_SIZE
	.align		4
.L_3:
        /*0018*/ 	.byte	0x04, 0x11
        /*001a*/ 	.short	(.L_5 - .L_4)
	.align		4
.L_4:
        /*001c*/ 	.word	index@(_Z15frequencyFilterP6float2iiff)
        /*0020*/ 	.word	0x00000000


	//----- nvinfo : EIATTR_REGCOUNT
	.align		4
.L_5:
        /*0024*/ 	.byte	0x04, 0x2f
        /*0026*/ 	.short	(.L_7 - .L_6)
	.align		4
.L_6:
        /*0028*/ 	.word	index@(_Z11scaleOutputP6float2if)
        /*002c*/ 	.word	0x00000008


	//----- nvinfo : EIATTR_FRAME_SIZE
	.align		4
.L_7:
        /*0030*/ 	.byte	0x04, 0x11
        /*0032*/ 	.short	(.L_9 - .L_8)
	.align		4
.L_8:
        /*0034*/ 	.word	index@(_Z11scaleOutputP6float2if)
        /*0038*/ 	.word	0x00000000


	//----- nvinfo : EIATTR_MIN_STACK_SIZE
	.align		4
.L_9:
        /*003c*/ 	.byte	0x04, 0x12
        /*003e*/ 	.short	(.L_11 - .L_10)
	.align		4
.L_10:
        /*0040*/ 	.word	index@(_Z11scaleOutputP6float2if)
        /*0044*/ 	.word	0x00000000


	//----- nvinfo : EIATTR_MIN_STACK_SIZE
	.align		4
.L_11:
        /*0048*/ 	.byte	0x04, 0x12
        /*004a*/ 	.short	(.L_13 - .L_12)
	.align		4
.L_12:
        /*004c*/ 	.word	index@(_Z15frequencyFilterP6float2iiff)
        /*0050*/ 	.word	0x00000000
.L_13:


//--------------------- .nv.compat                --------------------------
	.section	.nv.compat,"",@"SHT_CUDA_COMPAT_INFO"
	.align	4
        /*0000*/ 	.byte	0x02, 0x09, 0x00, 0x00, 0x02, 0x02, 0x01, 0x00, 0x02, 0x05, 0x05, 0x00, 0x03, 0x07, 0x01, 0x01
        /*0010*/ 	.byte	0x02, 0x03, 0x00, 0x00, 0x02, 0x06, 0x01, 0x00, 0x04, 0x0b, 0x08, 0x00, 0x01, 0x00, 0x00, 0x00
        /*0020*/ 	.byte	0x00, 0x00, 0x00, 0x00


//--------------------- .nv.info._Z11scaleOutputP6float2if --------------------------
	.section	.nv.info._Z11scaleOutputP6float2if,"",@"SHT_CUDA_INFO"
	.sectionflags	@""
	.align	4


	//----- nvinfo : EIATTR_CUDA_API_VERSION
	.align		4
        /*0000*/ 	.byte	0x04, 0x37
        /*0002*/ 	.short	(.L_15 - .L_14)
.L_14:
        /*0004*/ 	.word	0x00000082


	//----- nvinfo : EIATTR_KPARAM_INFO
	.align		4
.L_15:
        /*0008*/ 	.byte	0x04, 0x17
        /*000a*/ 	.short	(.L_17 - .L_16)
.L_16:
        /*000c*/ 	.word	0x00000000
        /*0010*/ 	.short	0x0002
        /*0012*/ 	.short	0x000c
        /*0014*/ 	.byte	0x00, 0xf0, 0x11, 0x00


	//----- nvinfo : EIATTR_KPARAM_INFO
	.align		4
.L_17:
        /*0018*/ 	.byte	0x04, 0x17
        /*001a*/ 	.short	(.L_19 - .L_18)
.L_18:
        /*001c*/ 	.word	0x00000000
        /*0020*/ 	.short	0x0001
        /*0022*/ 	.short	0x0008
        /*0024*/ 	.byte	0x00, 0xf0, 0x11, 0x00


	//----- nvinfo : EIATTR_KPARAM_INFO
	.align		4
.L_19:
        /*0028*/ 	.byte	0x04, 0x17
        /*002a*/ 	.short	(.L_21 - .L_20)
.L_20:
        /*002c*/ 	.word	0x00000000
        /*0030*/ 	.short	0x0000
        /*0032*/ 	.short	0x0000
        /*0034*/ 	.byte	0x00, 0xf5, 0x21, 0x00


	//----- nvinfo : EIATTR_SPARSE_MMA_MASK
	.align		4
.L_21:
        /*0038*/ 	.byte	0x03, 0x50
        /*003a*/ 	.short	0x0000


	//----- nvinfo : EIATTR_MAXREG_COUNT
	.align		4
        /*003c*/ 	.byte	0x03, 0x1b
        /*003e*/ 	.short	0x00ff


	//----- nvinfo : EIATTR_MERCURY_ISA_VERSION
	.align		4
        /*0040*/ 	.byte	0x03, 0x5f
        /*0042*/ 	.short	0x0101


	//----- nvinfo : EIATTR_VRC_CTA_INIT_COUNT
	.align		4
        /*0044*/ 	.byte	0x02, 0x4a
	.zero		1
	.zero		1


	//----- nvinfo : EIATTR_EXIT_INSTR_OFFSETS
	.align		4
        /*0048*/ 	.byte	0x04, 0x1c
        /*004a*/ 	.short	(.L_23 - .L_22)


	//   ....[0]....
.L_22:
        /*004c*/ 	.word	0x00000070


	//   ....[1]....
        /*0050*/ 	.word	0x00000100


	//----- nvinfo : EIATTR_CBANK_PARAM_SIZE
	.align		4
.L_23:
        /*0054*/ 	.byte	0x03, 0x19
        /*0056*/ 	.short	0x0010


	//----- nvinfo : EIATTR_PARAM_CBANK
	.align		4
        /*0058*/ 	.byte	0x04, 0x0a
        /*005a*/ 	.short	(.L_25 - .L_24)
	.align		4
.L_24:
        /*005c*/ 	.word	index@(.nv.constant0._Z11scaleOutputP6float2if)
        /*0060*/ 	.short	0x0380
        /*0062*/ 	.short	0x0010


	//----- nvinfo : EIATTR_SW_WAR
	.align		4
.L_25:
        /*0064*/ 	.byte	0x04, 0x36
        /*0066*/ 	.short	(.L_27 - .L_26)
.L_26:
        /*0068*/ 	.word	0x00000008
.L_27:


//--------------------- .nv.info._Z15frequencyFilterP6float2iiff --------------------------
	.section	.nv.info._Z15frequencyFilterP6float2iiff,"",@"SHT_CUDA_INFO"
	.sectionflags	@""
	.align	4


	//----- nvinfo : EIATTR_CUDA_API_VERSION
	.align		4
        /*0000*/ 	.byte	0x04, 0x37
        /*0002*/ 	.short	(.L_29 - .L_28)
.L_28:
        /*0004*/ 	.word	0x00000082


	//----- nvinfo : EIATTR_KPARAM_INFO
	.align		4
.L_29:
        /*0008*/ 	.byte	0x04, 0x17
        /*000a*/ 	.short	(.L_31 - .L_30)
.L_30:
        /*000c*/ 	.word	0x00000000
        /*0010*/ 	.short	0x0004
        /*0012*/ 	.short	0x0014
        /*0014*/ 	.byte	0x00, 0xf0, 0x11, 0x00


	//----- nvinfo : EIATTR_KPARAM_INFO
	.align		4
.L_31:
        /*0018*/ 	.byte	0x04, 0x17
        /*001a*/ 	.short	(.L_33 - .L_32)
.L_32:
        /*001c*/ 	.word	0x00000000
        /*0020*/ 	.short	0x0003
        /*0022*/ 	.short	0x0010
        /*0024*/ 	.byte	0x00, 0xf0, 0x11, 0x00


	//----- nvinfo : EIATTR_KPARAM_INFO
	.align		4
.L_33:
        /*0028*/ 	.byte	0x04, 0x17
        /*002a*/ 	.short	(.L_35 - .L_34)
.L_34:
        /*002c*/ 	.word	0x00000000
        /*0030*/ 	.short	0x0002
        /*0032*/ 	.short	0x000c
        /*0034*/ 	.byte	0x00, 0xf0, 0x11, 0x00


	//----- nvinfo : EIATTR_KPARAM_INFO
	.align		4
.L_35:
        /*0038*/ 	.byte	0x04, 0x17
        /*003a*/ 	.short	(.L_37 - .L_36)
.L_36:
        /*003c*/ 	.word	0x00000000
        /*0040*/ 	.short	0x0001
        /*0042*/ 	.short	0x0008
        /*0044*/ 	.byte	0x00, 0xf0, 0x11, 0x00


	//----- nvinfo : EIATTR_KPARAM_INFO
	.align		4
.L_37:
        /*0048*/ 	.byte	0x04, 0x17
        /*004a*/ 	.short	(.L_39 - .L_38)
.L_38:
        /*004c*/ 	.word	0x00000000
        /*0050*/ 	.short	0x0000
        /*0052*/ 	.short	0x0000
        /*0054*/ 	.byte	0x00, 0xf5, 0x21, 0x00


	//----- nvinfo : EIATTR_SPARSE_MMA_MASK
	.align		4
.L_39:
        /*0058*/ 	.byte	0x03, 0x50
        /*005a*/ 	.short	0x0000


	//----- nvinfo : EIATTR_MAXREG_COUNT
	.align		4
        /*005c*/ 	.byte	0x03, 0x1b
        /*005e*/ 	.short	0x00ff


	//----- nvinfo : EIATTR_MERCURY_ISA_VERSION
	.align		4
        /*0060*/ 	.byte	0x03, 0x5f
        /*0062*/ 	.short	0x0101


	//----- nvinfo : EIATTR_VRC_CTA_INIT_COUNT
	.align		4
        /*0064*/ 	.byte	0x02, 0x4a
	.zero		1
	.zero		1


	//----- nvinfo : EIATTR_EXIT_INSTR_OFFSETS
	.align		4
        /*0068*/ 	.byte	0x04, 0x1c
        /*006a*/ 	.short	(.L_41 - .L_40)


	//   ....[0]....
.L_40:
        /*006c*/ 	.word	0x00000080


	//   ....[1]....
        /*0070*/ 	.word	0x000001e0


	//   ....[2]....
        /*0074*/ 	.word	0x00000230


	//----- nvinfo : EIATTR_CRS_STACK_SIZE
	.align		4
.L_41:
        /*0078*/ 	.byte	0x04, 0x1e
        /*007a*/ 	.short	(.L_43 - .L_42)
.L_42:
        /*007c*/ 	.word	0x00000000


	//----- nvinfo : EIATTR_CBANK_PARAM_SIZE
	.align		4
.L_43:
        /*0080*/ 	.byte	0x03, 0x19
        /*0082*/ 	.short	0x0018


	//----- nvinfo : EIATTR_PARAM_CBANK
	.align		4
        /*0084*/ 	.byte	0x04, 0x0a
        /*0086*/ 	.short	(.L_45 - .L_44)
	.align		4
.L_44:
        /*0088*/ 	.word	index@(.nv.constant0._Z15frequencyFilterP6float2iiff)
        /*008c*/ 	.short	0x0380
        /*008e*/ 	.short	0x0018


	//----- nvinfo : EIATTR_SW_WAR
	.align		4
.L_45:
        /*0090*/ 	.byte	0x04, 0x36
        /*0092*/ 	.short	(.L_47 - .L_46)
.L_46:
        /*0094*/ 	.word	0x00000008
.L_47:


//--------------------- .nv.callgraph             --------------------------
	.section	.nv.callgraph,"",@"SHT_CUDA_CALLGRAPH"
	.align	4
	.sectionentsize	8
	.align		4
        /*0000*/ 	.word	0x00000000
	.align		4
        /*0004*/ 	.word	0xffffffff
	.align		4
        /*0008*/ 	.word	0x00000000
	.align		4
        /*000c*/ 	.word	0xfffffffe
	.align		4
        /*0010*/ 	.word	0x00000000
	.align		4
        /*0014*/ 	.word	0xfffffffd
	.align		4
        /*0018*/ 	.word	0x00000000
	.align		4
        /*001c*/ 	.word	0xfffffffc


//--------------------- .text._Z11scaleOutputP6float2if --------------------------
	.section	.text._Z11scaleOutputP6float2if,"ax",@progbits
	.align	128
        .global         _Z11scaleOutputP6float2if
        .type           _Z11scaleOutputP6float2if,@function
        .size           _Z11scaleOutputP6float2if,(.L_x_7 - _Z11scaleOutputP6float2if)
        .other          _Z11scaleOutputP6float2if,@"STO_CUDA_ENTRY STV_DEFAULT"
_Z11scaleOutputP6float2if:
.text._Z11scaleOutputP6float2if:
[----:B------:R-:W-:Y:S01]  /*0000*/  LDC R1, c[0x0][0x37c] ;  /* 0x0000df00ff017b82 */ /* 0x000fe20000000800 */
[----:B------:R-:W0:Y:S07]  /*0010*/  S2R R0, SR_TID.X ;  /* 0x0000000000007919 */ /* 0x000e2e0000002100 */
[----:B------:R-:W0:Y:S01]  /*0020*/  S2UR UR4, SR_CTAID.X ;  /* 0x00000000000479c3 */ /* 0x000e220000002500 */
[----:B------:R-:W1:Y:S07]  /*0030*/  LDCU UR5, c[0x0][0x388] ;  /* 0x00007100ff0577ac */ /* 0x000e6e0008000800 */
[----:B------:R-:W0:Y:S02]  /*0040*/  LDC R5, c[0x0][0x360] ;  /* 0x0000d800ff057b82 */ /* 0x000e240000000800 */
[----:B0-----:R-:W-:-:S05]  /*0050*/  IMAD R5, R5, UR4, R0 ;  /* 0x0000000405057c24 */ /* 0x001fca000f8e0200 */
[----:B-1----:R-:W-:-:S13]  /*0060*/  ISETP.GE.AND P0, PT, R5, UR5, PT ;  /* 0x0000000505007c0c */ /* 0x002fda000bf06270 */
[----:B------:R-:W-:Y:S05]  /*0070*/  @P0 EXIT ;  /* 0x000000000000094d */ /* 0x000fea0003800000 */
[----:B------:R-:W0:Y:S01]  /*0080*/  LDC.64 R2, c[0x0][0x380] ;  /* 0x0000e000ff027b82 */ /* 0x000e220000000a00 */
[----:B------:R-:W1:Y:S01]  /*0090*/  LDCU.64 UR4, c[0x0][0x358] ;  /* 0x00006b00ff0477ac */ /* 0x000e620008000a00 */
[----:B------:R-:W2:Y:S01]  /*00a0*/  LDCU UR6, c[0x0][0x38c] ;  /* 0x00007180ff0677ac */ /* 0x000ea20008000800 */
[----:B0-----:R-:W-:-:S05]  /*00b0*/  IMAD.WIDE R2, R5, 0x8, R2 ;  /* 0x0000000805027825 */ /* 0x001fca00078e0202 */
[----:B-1----:R-:W2:Y:S02]  /*00c0*/  LDG.E.64 R4, desc[UR4][R2.64] ;  /* 0x0000000402047981 */ /* 0x002ea4000c1e1b00 */
[----:B--2---:R-:W-:Y:S01]  /*00d0*/  FMUL R4, R4, UR6 ;  /* 0x0000000604047c20 */ /* 0x004fe20008400000 */
[----:B------:R-:W-:-:S05]  /*00e0*/  FMUL R5, R5, UR6 ;  /* 0x0000000605057c20 */ /* 0x000fca0008400000 */
[----:B------:R-:W-:Y:S01]  /*00f0*/  STG.E.64 desc[UR4][R2.64], R4 ;  /* 0x0000000402007986 */ /* 0x000fe2000c101b04 */
[----:B------:R-:W-:Y:S05]  /*0100*/  EXIT ;  /* 0x000000000000794d */ /* 0x000fea0003800000 */
.L_x_0:
[----:B------:R-:W-:-:S00]  /*0110*/  BRA `(.L_x_0) ;  /* 0xfffffffc00fc7947 */ /* 0x000fc0000383ffff */
[----:B------:R-:W-:-:S00]  /*0120*/  NOP ;  /* 0x0000000000007918 */ /* 0x000fc00000000000 */
        /* <DEDUP_REMOVED lines=13> */
.L_x_7:


//--------------------- .text._Z15frequencyFilterP6float2iiff --------------------------
	.section	.text._Z15frequencyFilterP6float2iiff,"ax",@progbits
	.align	128
        .global         _Z15frequencyFilterP6float2iiff
        .type           _Z15frequencyFilterP6float2iiff,@function
        .size           _Z15frequencyFilterP6float2iiff,(.L_x_6 - _Z15frequencyFilterP6float2iiff)
        .other          _Z15frequencyFilterP6float2iiff,@"STO_CUDA_ENTRY STV_DEFAULT"
_Z15frequencyFilterP6float2iiff:
.text._Z15frequencyFilterP6float2iiff:
[----:B------:R-:W-:Y:S01]  /*0000*/  LDC R1, c[0x0][0x37c] ;  /* 0x0000df00ff017b82 */ /* 0x000fe20000000800 */
[----:B------:R-:W0:Y:S07]  /*0010*/  S2R R0, SR_TID.X ;  /* 0x0000000000007919 */ /* 0x000e2e0000002100 */
[----:B------:R-:W0:Y:S01]  /*0020*/  S2UR UR6, SR_CTAID.X ;  /* 0x00000000000679c3 */ /* 0x000e220000002500 */
[----:B------:R-:W1:Y:S07]  /*0030*/  LDCU.64 UR4, c[0x0][0x388] ;  /* 0x00007100ff0477ac */ /* 0x000e6e0008000a00 */
[----:B------:R-:W0:Y:S01]  /*0040*/  LDC R5, c[0x0][0x360] ;  /* 0x0000d800ff057b82 */ /* 0x000e220000000800 */
[----:B-1----:R-:W-:Y:S01]  /*0050*/  UIMAD UR4, UR5, UR4, URZ ;  /* 0x00000004050472a4 */ /* 0x002fe2000f8e02ff */
[----:B0-----:R-:W-:-:S05]  /*0060*/  IMAD R5, R5, UR6, R0 ;  /* 0x0000000605057c24 */ /* 0x001fca000f8e0200 */
[----:B------:R-:W-:-:S13]  /*0070*/  ISETP.GE.AND P0, PT, R5, UR4, PT ;  /* 0x0000000405007c0c */ /* 0x000fda000bf06270 */
[----:B------:R-:W-:Y:S05]  /*0080*/  @P0 EXIT ;  /* 0x000000000000094d */ /* 0x000fea0003800000 */
[----:B------:R-:W0:Y:S01]  /*0090*/  LDC.64 R2, c[0x0][0x380] ;  /* 0x0000e000ff027b82 */ /* 0x000e220000000a00 */
[----:B------:R-:W1:Y:S01]  /*00a0*/  LDCU.64 UR4, c[0x0][0x358] ;  /* 0x00006b00ff0477ac */ /* 0x000e620008000a00 */
[----:B0-----:R-:W-:-:S05]  /*00b0*/  IMAD.WIDE R2, R5, 0x8, R2 ;  /* 0x0000000805027825 */ /* 0x001fca00078e0202 */
[----:B-1----:R-:W2:Y:S01]  /*00c0*/  LDG.E.64 R4, desc[UR4][R2.64] ;  /* 0x0000000402047981 */ /* 0x002ea2000c1e1b00 */
[----:B------:R-:W-:Y:S01]  /*00d0*/  BSSY.RECONVERGENT B0, `(.L_x_1) ;  /* 0x000000e000007945 */ /* 0x000fe20003800200 */
[----:B--2---:R-:W-:-:S04]  /*00e0*/  FMUL R7, R5, R5 ;  /* 0x0000000505077220 */ /* 0x004fc80000400000 */
[----:B------:R-:W-:-:S04]  /*00f0*/  FFMA R0, R4, R4, R7 ;  /* 0x0000000404007223 */ /* 0x000fc80000000007 */
[----:B------:R0:W1:Y:S01]  /*0100*/  MUFU.RSQ R7, R0 ;  /* 0x0000000000077308 */ /* 0x0000620000001400 */
[----:B------:R-:W-:-:S04]  /*0110*/  IADD3 R6, PT, PT, R0, -0xd000000, RZ ;  /* 0xf300000000067810 */ /* 0x000fc80007ffe0ff */
[----:B------:R-:W-:-:S13]  /*0120*/  ISETP.GT.U32.AND P0, PT, R6, 0x727fffff, PT ;  /* 0x727fffff0600780c */ /* 0x000fda0003f04070 */
[----:B01----:R-:W-:Y:S05]  /*0130*/  @!P0 BRA `(.L_x_2) ;  /* 0x00000000000c8947 */ /* 0x003fea0003800000 */
[----:B------:R-:W-:-:S07]  /*0140*/  MOV R11, 0x160 ;  /* 0x00000160000b7802 */ /* 0x000fce0000000f00 */
[----:B------:R-:W-:Y:S05]  /*0150*/  CALL.REL.NOINC `($__internal_0_$__cuda_sm20_sqrt_rn_f32_slowpath) ;  /* 0x0000000000387944 */ /* 0x000fea0003c00000 */
[----:B------:R-:W-:Y:S05]  /*0160*/  BRA `(.L_x_3) ;  /* 0x0000000000107947 */ /* 0x000fea0003800000 */
.L_x_2:
[----:B------:R-:W-:Y:S01]  /*0170*/  FMUL.FTZ R9, R0, R7 ;  /* 0x0000000700097220 */ /* 0x000fe20000410000 */
[----:B------:R-:W-:-:S03]  /*0180*/  FMUL.FTZ R7, R7, 0.5 ;  /* 0x3f00000007077820 */ /* 0x000fc60000410000 */
[----:B------:R-:W-:-:S04]  /*0190*/  FFMA R0, -R9, R9, R0 ;  /* 0x0000000909007223 */ /* 0x000fc80000000100 */
[----:B------:R-:W-:-:S07]  /*01a0*/  FFMA R0, R0, R7, R9 ;  /* 0x0000000700007223 */ /* 0x000fce0000000009 */
.L_x_3:
[----:B------:R-:W-:Y:S05]  /*01b0*/  BSYNC.RECONVERGENT B0 ;  /* 0x0000000000007941 */ /* 0x000fea0003800200 */
.L_x_1:
[----:B------:R-:W0:Y:S02]  /*01c0*/  LDCU UR6, c[0x0][0x390] ;  /* 0x00007200ff0677ac */ /* 0x000e240008000800 */
[----:B0-----:R-:W-:-:S13]  /*01d0*/  FSETP.GEU.AND P0, PT, R0, UR6, PT ;  /* 0x0000000600007c0b */ /* 0x001fda000bf0e000 */
[----:B------:R-:W-:Y:S05]  /*01e0*/  @P0 EXIT ;  /* 0x000000000000094d */ /* 0x000fea0003800000 */
[----:B------:R-:W0:Y:S02]  /*01f0*/  LDCU UR6, c[0x0][0x394] ;  /* 0x00007280ff0677ac */ /* 0x000e240008000800 */
[----:B0-----:R-:W-:Y:S01]  /*0200*/  FMUL R4, R4, UR6 ;  /* 0x0000000604047c20 */ /* 0x001fe20008400000 */
[----:B------:R-:W-:-:S05]  /*0210*/  FMUL R5, R5, UR6 ;  /* 0x0000000605057c20 */ /* 0x000fca0008400000 */
[----:B------:R-:W-:Y:S01]  /*0220*/  STG.E.64 desc[UR4][R2.64], R4 ;  /* 0x0000000402007986 */ /* 0x000fe2000c101b04 */
[----:B------:R-:W-:Y:S05]  /*0230*/  EXIT ;  /* 0x000000000000794d */ /* 0x000fea0003800000 */
        .weak           $__internal_0_$__cuda_sm20_sqrt_rn_f32_slowpath
        .type           $__internal_0_$__cuda_sm20_sqrt_rn_f32_slowpath,@function
        .size           $__internal_0_$__cuda_sm20_sqrt_rn_f32_slowpath,(.L_x_6 - $__internal_0_$__cuda_sm20_sqrt_rn_f32_slowpath)
$__internal_0_$__cuda_sm20_sqrt_rn_f32_slowpath:
[----:B------:R-:W-:-:S13]  /*0240*/  LOP3.LUT P0, RZ, R0, 0x7fffffff, RZ, 0xc0, !PT ;  /* 0x7fffffff00ff7812 */ /* 0x000fda000780c0ff */
[----:B------:R-:W-:Y:S01]  /*0250*/  @!P0 MOV R6, R0 ;  /* 0x0000000000068202 */ /* 0x000fe20000000f00 */
[----:B------:R-:W-:Y:S06]  /*0260*/  @!P0 BRA `(.L_x_4) ;  /* 0x0000000000408947 */ /* 0x000fec0003800000 */
[----:B------:R-:W-:-:S13]  /*0270*/  FSETP.GEU.FTZ.AND P0, PT, R0, RZ, PT ;  /* 0x000000ff0000720b */ /* 0x000fda0003f1e000 */
[----:B------:R-:W-:Y:S01]  /*0280*/  @!P0 MOV R6, 0x7fffffff ;  /* 0x7fffffff00068802 */ /* 0x000fe20000000f00 */
[----:B------:R-:W-:Y:S06]  /*0290*/  @!P0 BRA `(.L_x_4) ;  /* 0x0000000000348947 */ /* 0x000fec0003800000 */
[----:B------:R-:W-:-:S13]  /*02a0*/  FSETP.GTU.FTZ.AND P0, PT, |R0|, +INF , PT ;  /* 0x7f8000000000780b */ /* 0x000fda0003f1c200 */
[----:B------:R-:W-:Y:S01]  /*02b0*/  @P0 FADD.FTZ R6, R0, 1 ;  /* 0x3f80000000060421 */ /* 0x000fe20000010000 */
[----:B------:R-:W-:Y:S06]  /*02c0*/  @P0 BRA `(.L_x_4) ;  /* 0x0000000000280947 */ /* 0x000fec0003800000 */
[----:B------:R-:W-:-:S13]  /*02d0*/  FSETP.NEU.FTZ.AND P0, PT, |R0|, +INF , PT ;  /* 0x7f8000000000780b */ /* 0x000fda0003f1d200 */
[----:B------:R-:W-:-:S04]  /*02e0*/  @P0 FFMA R7, R0, 1.84467440737095516160e+19, RZ ;  /* 0x5f80000000070823 */ /* 0x000fc800000000ff */
[----:B------:R-:W0:Y:S02]  /*02f0*/  @P0 MUFU.RSQ R6, R7 ;  /* 0x0000000700060308 */ /* 0x000e240000001400 */
[----:B0-----:R-:W-:Y:S01]  /*0300*/  @P0 FMUL.FTZ R8, R7, R6 ;  /* 0x0000000607080220 */ /* 0x001fe20000410000 */
[----:B------:R-:W-:Y:S01]  /*0310*/  @P0 FMUL.FTZ R10, R6, 0.5 ;  /* 0x3f000000060a0820 */ /* 0x000fe20000410000 */
[----:B------:R-:W-:Y:S02]  /*0320*/  @!P0 MOV R6, R0 ;  /* 0x0000000000068202 */ /* 0x000fe40000000f00 */
[----:B------:R-:W-:-:S04]  /*0330*/  @P0 FADD.FTZ R9, -R8, -RZ ;  /* 0x800000ff08090221 */ /* 0x000fc80000010100 */
[----:B------:R-:W-:-:S04]  /*0340*/  @P0 FFMA R9, R8, R9, R7 ;  /* 0x0000000908090223 */ /* 0x000fc80000000007 */
[----:B------:R-:W-:-:S04]  /*0350*/  @P0 FFMA R9, R9, R10, R8 ;  /* 0x0000000a09090223 */ /* 0x000fc80000000008 */
[----:B------:R-:W-:-:S07]  /*0360*/  @P0 FMUL.FTZ R6, R9, 2.3283064365386962891e-10 ;  /* 0x2f80000009060820 */ /* 0x000fce0000410000 */
.L_x_4:
[----:B------:R-:W-:Y:S01]  /*0370*/  HFMA2 R7, -RZ, RZ, 0, 0 ;  /* 0x00000000ff077431 */ /* 0x000fe200000001ff */
[----:B------:R-:W-:Y:S02]  /*0380*/  MOV R0, R6 ;  /* 0x0000000600007202 */ /* 0x000fe40000000f00 */
[----:B------:R-:W-:-:S04]  /*0390*/  MOV R6, R11 ;  /* 0x0000000b00067202 */ /* 0x000fc80000000f00 */
[----:B------:R-:W-:Y:S05]  /*03a0*/  RET.REL.NODEC R6 `(_Z15frequencyFilterP6float2iiff) ;  /* 0xfffffffc06147950 */ /* 0x000fea0003c3ffff */
.L_x_5:
        /* <DEDUP_REMOVED lines=13> */
.L_x_6:


//--------------------- .nv.shared.reserved.0     --------------------------
	.section	.nv.shared.reserved.0,"aw",@nobits
	.weak		__nv_reservedSMEM_offset_0_alias
	.size		__nv_reservedSMEM_offset_0_alias, 0, 64
	.other		__nv_reservedSMEM_offset_0_alias,@"STO_CUDA_RESERVED_SHARED STV_DEFAULT"
__nv_reservedSMEM_offset_0_alias:
	.zero		0
	.zero		64


//--------------------- .nv.constant0._Z11scaleOutputP6float2if --------------------------
	.section	.nv.constant0._Z11scaleOutputP6float2if,"a",@progbits
	.sectionflags	@""
	.align	4
.nv.constant0._Z11scaleOutputP6float2if:
	.zero		912


//--------------------- .nv.constant0._Z15frequencyFilterP6float2iiff --------------------------
	.section	.nv.constant0._Z15frequencyFilterP6float2iiff,"a",@progbits
	.sectionflags	@""
	.align	4
.nv.constant0._Z15frequencyFilterP6float2iiff:
	.zero		920


//--------------------- SYMBOLS --------------------------

	.type		.nv.reservedSmem.offset0,@object
	.size		.nv.reservedSmem.offset0,0x4
